//
// Generated by NVIDIA NVVM Compiler
//
// Compiler Build ID: CL-36424714
// Cuda compilation tools, release 13.0, V13.0.88
// Based on NVVM 20.0.0
//

.version 9.0
.target sm_100
.address_size 64

	// .globl	_Z8evalGatePKfS0_Pfi

.visible .entry _Z8evalGatePKfS0_Pfi(
	.param .u64 .ptr .align 1 _Z8evalGatePKfS0_Pfi_param_0,
	.param .u64 .ptr .align 1 _Z8evalGatePKfS0_Pfi_param_1,
	.param .u64 .ptr .align 1 _Z8evalGatePKfS0_Pfi_param_2,
	.param .u32 _Z8evalGatePKfS0_Pfi_param_3
)
{
	.reg .b32 	%r<11>;
	.reg .b32 	%f<13>;
	.reg .b64 	%rd<13>;

	ld.param.u64 	%rd1, [_Z8evalGatePKfS0_Pfi_param_0];
	ld.param.u64 	%rd2, [_Z8evalGatePKfS0_Pfi_param_1];
	ld.param.u64 	%rd3, [_Z8evalGatePKfS0_Pfi_param_2];
	ld.param.u32 	%r1, [_Z8evalGatePKfS0_Pfi_param_3];
	cvta.to.global.u64 	%rd4, %rd3;
	cvta.to.global.u64 	%rd5, %rd2;
	cvta.to.global.u64 	%rd6, %rd1;
	mov.u32 	%r2, %ntid.x;
	mov.u32 	%r3, %ctaid.x;
	mov.u32 	%r4, %tid.x;
	mad.lo.s32 	%r5, %r2, %r3, %r4;
	div.s32 	%r6, %r5, %r1;
	mul.lo.s32 	%r7, %r1, %r6;
	sub.s32 	%r8, %r5, %r7;
	shl.b32 	%r9, %r7, 1;
	add.s32 	%r10, %r9, %r8;
	mul.wide.s32 	%rd7, %r10, 4;
	add.s64 	%rd8, %rd6, %rd7;
	ld.global.f32 	%f1, [%rd8];
	ld.global.f32 	%f2, [%rd5];
	mul.wide.s32 	%rd9, %r1, 4;
	add.s64 	%rd10, %rd8, %rd9;
	ld.global.f32 	%f3, [%rd10];
	ld.global.f32 	%f4, [%rd5+4];
	mul.f32 	%f5, %f3, %f4;
	fma.rn.f32 	%f6, %f1, %f2, %f5;
	add.s64 	%rd11, %rd4, %rd7;
	st.global.f32 	[%rd11], %f6;
	ld.global.f32 	%f7, [%rd8];
	ld.global.f32 	%f8, [%rd5+8];
	ld.global.f32 	%f9, [%rd10];
	ld.global.f32 	%f10, [%rd5+12];
	mul.f32 	%f11, %f9, %f10;
	fma.rn.f32 	%f12, %f7, %f8, %f11;
	add.s64 	%rd12, %rd11, %rd9;
	st.global.f32 	[%rd12], %f12;
	ret;

}


// ===== COMPILED SASS (sm_100) =====

	.target	sm_100

	.elftype	@"ET_EXEC"


//--------------------- .note.nv.tkinfo           --------------------------
	.section	.note.nv.tkinfo,"",@"SHT_NOTE"
	.sectionflags	@"SHF_NOTE_NV_TKINFO"
	.tkinfo
        /*0018*/ 	.word	0x00000002
        /*0030*/ 	.string	""
        /*0030*/ 	.string	"ptxas"
        /*0030*/ 	.string	"Cuda compilation tools, release 13.0, V13.0.88"
        /*0030*/ 	.string	"Build cuda_13.0.r13.0/compiler.36424714_0"
        /*0030*/ 	.string	"-arch sm_100 -m 64 "



//--------------------- .note.nv.cuinfo           --------------------------
	.section	.note.nv.cuinfo,"",@"SHT_NOTE"
	.sectionflags	@"SHF_NOTE_NV_CUINFO"
        /*0018*/ 	.short	0x0002
        /*001a*/ 	.short	0x0064
        /*001c*/ 	.short	0x0082
	.zero		2


//--------------------- .nv.info                  --------------------------
	.section	.nv.info,"",@"SHT_CUDA_INFO"
	.align	4


	//----- nvinfo : EIATTR_REGCOUNT
	.align		4
        /*0000*/ 	.byte	0x04, 0x2f
        /*0002*/ 	.short	(.L_1 - .L_0)
	.align		4
.L_0:
        /*0004*/ 	.word	index@(_Z8evalGatePKfS0_Pfi)
        /*0008*/ 	.word	0x00000014


	//----- nvinfo : EIATTR_FRAME_SIZE
	.align		4
.L_1:
        /*000c*/ 	.byte	0x04, 0x11
        /*000e*/ 	.short	(.L_3 - .L_2)
	.align		4
.L_2:
        /*0010*/ 	.word	index@(_Z8evalGatePKfS0_Pfi)
        /*0014*/ 	.word	0x00000000


	//----- nvinfo : EIATTR_MIN_STACK_SIZE
	.align		4
.L_3:
        /*0018*/ 	.byte	0x04, 0x12
        /*001a*/ 	.short	(.L_5 - .L_4)
	.align		4
.L_4:
        /*001c*/ 	.word	index@(_Z8evalGatePKfS0_Pfi)
        /*0020*/ 	.word	0x00000000
.L_5:


//--------------------- .nv.compat                --------------------------
	.section	.nv.compat,"",@"SHT_CUDA_COMPAT_INFO"
	.align	4
        /*0000*/ 	.byte	0x02, 0x09, 0x00, 0x00, 0x02, 0x02, 0x01, 0x00, 0x02, 0x05, 0x05, 0x00, 0x03, 0x07, 0x01, 0x01
        /*0010*/ 	.byte	0x02, 0x03, 0x00, 0x00, 0x02, 0x06, 0x01, 0x00, 0x04, 0x0b, 0x08, 0x00, 0x09, 0x00, 0x00, 0x00
        /*0020*/ 	.byte	0x00, 0x00, 0x00, 0x00


//--------------------- .nv.info._Z8evalGatePKfS0_Pfi --------------------------
	.section	.nv.info._Z8evalGatePKfS0_Pfi,"",@"SHT_CUDA_INFO"
	.sectionflags	@""
	.align	4


	//----- nvinfo : EIATTR_CUDA_API_VERSION
	.align		4
        /*0000*/ 	.byte	0x04, 0x37
        /*0002*/ 	.short	(.L_7 - .L_6)
.L_6:
        /*0004*/ 	.word	0x00000082


	//----- nvinfo : EIATTR_KPARAM_INFO
	.align		4
.L_7:
        /*0008*/ 	.byte	0x04, 0x17
        /*000a*/ 	.short	(.L_9 - .L_8)
.L_8:
        /*000c*/ 	.word	0x00000000
        /*0010*/ 	.short	0x0003
        /*0012*/ 	.short	0x0018
        /*0014*/ 	.byte	0x00, 0xf0, 0x11, 0x00


	//----- nvinfo : EIATTR_KPARAM_INFO
	.align		4
.L_9:
        /*0018*/ 	.byte	0x04, 0x17
        /*001a*/ 	.short	(.L_11 - .L_10)
.L_10:
        /*001c*/ 	.word	0x00000000
        /*0020*/ 	.short	0x0002
        /*0022*/ 	.short	0x0010
        /*0024*/ 	.byte	0x00, 0xf5, 0x21, 0x00


	//----- nvinfo : EIATTR_KPARAM_INFO
	.align		4
.L_11:
        /*0028*/ 	.byte	0x04, 0x17
        /*002a*/ 	.short	(.L_13 - .L_12)
.L_12:
        /*002c*/ 	.word	0x00000000
        /*0030*/ 	.short	0x0001
        /*0032*/ 	.short	0x0008
        /*0034*/ 	.byte	0x00, 0xf5, 0x21, 0x00


	//----- nvinfo : EIATTR_KPARAM_INFO
	.align		4
.L_13:
        /*0038*/ 	.byte	0x04, 0x17
        /*003a*/ 	.short	(.L_15 - .L_14)
.L_14:
        /*003c*/ 	.word	0x00000000
        /*0040*/ 	.short	0x0000
        /*0042*/ 	.short	0x0000
        /*0044*/ 	.byte	0x00, 0xf5, 0x21, 0x00


	//----- nvinfo : EIATTR_SPARSE_MMA_MASK
	.align		4
.L_15:
        /*0048*/ 	.byte	0x03, 0x50
        /*004a*/ 	.short	0x0000


	//----- nvinfo : EIATTR_MAXREG_COUNT
	.align		4
        /*004c*/ 	.byte	0x03, 0x1b
        /*004e*/ 	.short	0x00ff


	//----- nvinfo : EIATTR_MERCURY_ISA_VERSION
	.align		4
        /*0050*/ 	.byte	0x03, 0x5f
        /*0052*/ 	.short	0x0101


	//----- nvinfo : EIATTR_VRC_CTA_INIT_COUNT
	.align		4
        /*0054*/ 	.byte	0x02, 0x4a
	.zero		1
	.zero		1


	//----- nvinfo : EIATTR_EXIT_INSTR_OFFSETS
	.align		4
        /*0058*/ 	.byte	0x04, 0x1c
        /*005a*/ 	.short	(.L_17 - .L_16)


	//   ....[0]....
.L_16:
        /*005c*/ 	.word	0x00000370


	//----- nvinfo : EIATTR_CBANK_PARAM_SIZE
	.align		4
.L_17:
        /*0060*/ 	.byte	0x03, 0x19
        /*0062*/ 	.short	0x001c


	//----- nvinfo : EIATTR_PARAM_CBANK
	.align		4
        /*0064*/ 	.byte	0x04, 0x0a
        /*0066*/ 	.short	(.L_19 - .L_18)
	.align		4
.L_18:
        /*0068*/ 	.word	index@(.nv.constant0._Z8evalGatePKfS0_Pfi)
        /*006c*/ 	.short	0x0380
        /*006e*/ 	.short	0x001c


	//----- nvinfo : EIATTR_SW_WAR
	.align		4
.L_19:
        /*0070*/ 	.byte	0x04, 0x36
        /*0072*/ 	.short	(.L_21 - .L_20)
.L_20:
        /*0074*/ 	.word	0x00000008
.L_21:


//--------------------- .nv.callgraph             --------------------------
	.section	.nv.callgraph,"",@"SHT_CUDA_CALLGRAPH"
	.align	4
	.sectionentsize	8
	.align		4
        /*0000*/ 	.word	0x00000000
	.align		4
        /*0004*/ 	.word	0xffffffff
	.align		4
        /*0008*/ 	.word	0x00000000
	.align		4
        /*000c*/ 	.word	0xfffffffe
	.align		4
        /*0010*/ 	.word	0x00000000
	.align		4
        /*0014*/ 	.word	0xfffffffd
	.align		4
        /*0018*/ 	.word	0x00000000
	.align		4
        /*001c*/ 	.word	0xfffffffc


//--------------------- .text._Z8evalGatePKfS0_Pfi --------------------------
	.section	.text._Z8evalGatePKfS0_Pfi,"ax",@progbits
	.align	128
        .global         _Z8evalGatePKfS0_Pfi
        .type           _Z8evalGatePKfS0_Pfi,@function
        .size           _Z8evalGatePKfS0_Pfi,(.L_x_1 - _Z8evalGatePKfS0_Pfi)
        .other          _Z8evalGatePKfS0_Pfi,@"STO_CUDA_ENTRY STV_DEFAULT"
_Z8evalGatePKfS0_Pfi:
.text._Z8evalGatePKfS0_Pfi:
[----:B------:R-:W-:Y:S08]  /*0000*/  LDC R1, c[0x0][0x37c] ;  /* 0x0000df00ff017b82 */ /* 0x000ff00000000800 */
[----:B------:R-:W0:Y:S01]  /*0010*/  LDC R0, c[0x0][0x398] ;  /* 0x0000e600ff007b82 */ /* 0x000e220000000800 */
[----:B------:R-:W1:Y:S01]  /*0020*/  S2R R7, SR_CTAID.X ;  /* 0x0000000000077919 */ /* 0x000e620000002500 */
[----:B------:R-:W1:Y:S01]  /*0030*/  LDCU UR4, c[0x0][0x360] ;  /* 0x00006c00ff0477ac */ /* 0x000e620008000800 */
[----:B------:R-:W1:Y:S01]  /*0040*/  S2R R6, SR_TID.X ;  /* 0x0000000000067919 */ /* 0x000e620000002100 */
[----:B0-----:R-:W-:-:S04]  /*0050*/  IABS R5, R0 ;  /* 0x0000000000057213 */ /* 0x001fc80000000000 */
[----:B------:R-:W0:Y:S01]  /*0060*/  I2F.RP R4, R5 ;  /* 0x0000000500047306 */ /* 0x000e220000209400 */
[----:B-1----:R-:W-:Y:S01]  /*0070*/  IMAD R7, R7, UR4, R6 ;  /* 0x0000000407077c24 */ /* 0x002fe2000f8e0206 */
[----:B------:R-:W1:Y:S06]  /*0080*/  LDCU.64 UR4, c[0x0][0x358] ;  /* 0x00006b00ff0477ac */ /* 0x000e6c0008000a00 */
[----:B0-----:R-:W0:Y:S02]  /*0090*/  MUFU.RCP R4, R4 ;  /* 0x0000000400047308 */ /* 0x001e240000001000 */
[----:B0-----:R-:W-:-:S02]  /*00a0*/  IADD3 R2, PT, PT, R4, 0xffffffe, RZ ;  /* 0x0ffffffe04027810 */ /* 0x001fc40007ffe0ff */
[----:B------:R-:W-:-:S04]  /*00b0*/  IABS R4, R7 ;  /* 0x0000000700047213 */ /* 0x000fc80000000000 */
[----:B------:R0:W2:Y:S02]  /*00c0*/  F2I.FTZ.U32.TRUNC.NTZ R3, R2 ;  /* 0x0000000200037305 */ /* 0x0000a4000021f000 */
[----:B0-----:R-:W-:Y:S01]  /*00d0*/  HFMA2 R2, -RZ, RZ, 0, 0 ;  /* 0x00000000ff027431 */ /* 0x001fe200000001ff */
[----:B--2---:R-:W-:-:S05]  /*00e0*/  IADD3 R8, PT, PT, RZ, -R3, RZ ;  /* 0x80000003ff087210 */ /* 0x004fca0007ffe0ff */
[----:B------:R-:W-:-:S04]  /*00f0*/  IMAD R9, R8, R5, RZ ;  /* 0x0000000508097224 */ /* 0x000fc800078e02ff */
[----:B------:R-:W-:-:S06]  /*0100*/  IMAD.HI.U32 R3, R3, R9, R2 ;  /* 0x0000000903037227 */ /* 0x000fcc00078e0002 */
[----:B------:R-:W-:-:S05]  /*0110*/  IMAD.HI.U32 R3, R3, R4, RZ ;  /* 0x0000000403037227 */ /* 0x000fca00078e00ff */
[----:B------:R-:W-:-:S05]  /*0120*/  IADD3 R2, PT, PT, -R3, RZ, RZ ;  /* 0x000000ff03027210 */ /* 0x000fca0007ffe1ff */
[----:B------:R-:W-:-:S05]  /*0130*/  IMAD R2, R5, R2, R4 ;  /* 0x0000000205027224 */ /* 0x000fca00078e0204 */
[----:B------:R-:W-:-:S13]  /*0140*/  ISETP.GT.U32.AND P2, PT, R5, R2, PT ;  /* 0x000000020500720c */ /* 0x000fda0003f44070 */
[----:B------:R-:W-:Y:S01]  /*0150*/  @!P2 IMAD.IADD R2, R2, 0x1, -R5 ;  /* 0x000000010202a824 */ /* 0x000fe200078e0a05 */
[----:B------:R-:W-:Y:S02]  /*0160*/  @!P2 IADD3 R3, PT, PT, R3, 0x1, RZ ;  /* 0x000000010303a810 */ /* 0x000fe40007ffe0ff */
[----:B------:R-:W-:Y:S02]  /*0170*/  ISETP.NE.AND P2, PT, R0, RZ, PT ;  /* 0x000000ff0000720c */ /* 0x000fe40003f45270 */
[----:B------:R-:W-:Y:S02]  /*0180*/  ISETP.GE.U32.AND P0, PT, R2, R5, PT ;  /* 0x000000050200720c */ /* 0x000fe40003f06070 */
[----:B------:R-:W-:Y:S01]  /*0190*/  LOP3.LUT R2, R7, R0, RZ, 0x3c, !PT ;  /* 0x0000000007027212 */ /* 0x000fe200078e3cff */
[----:B------:R-:W0:Y:S03]  /*01a0*/  LDC.64 R4, c[0x0][0x380] ;  /* 0x0000e000ff047b82 */ /* 0x000e260000000a00 */
[----:B------:R-:W-:-:S07]  /*01b0*/  ISETP.GE.AND P1, PT, R2, RZ, PT ;  /* 0x000000ff0200720c */ /* 0x000fce0003f26270 */
[----:B------:R-:W-:-:S05]  /*01c0*/  @P0 IADD3 R3, PT, PT, R3, 0x1, RZ ;  /* 0x0000000103030810 */ /* 0x000fca0007ffe0ff */
[----:B------:R-:W-:Y:S02]  /*01d0*/  IMAD.MOV.U32 R9, RZ, RZ, R3 ;  /* 0x000000ffff097224 */ /* 0x000fe400078e0003 */
[----:B------:R-:W1:Y:S03]  /*01e0*/  LDC.64 R2, c[0x0][0x388] ;  /* 0x0000e200ff027b82 */ /* 0x000e660000000a00 */
[----:B------:R-:W-:Y:S02]  /*01f0*/  @!P1 IADD3 R9, PT, PT, -R9, RZ, RZ ;  /* 0x000000ff09099210 */ /* 0x000fe40007ffe1ff */
[----:B------:R-:W-:-:S05]  /*0200*/  @!P2 LOP3.LUT R9, RZ, R0, RZ, 0x33, !PT ;  /* 0x00000000ff09a212 */ /* 0x000fca00078e33ff */
[----:B------:R-:W-:Y:S02]  /*0210*/  IMAD R6, R9, R0, RZ ;  /* 0x0000000009067224 */ /* 0x000fe400078e02ff */
[----:B------:R-:W2:Y:S03]  /*0220*/  LDC.64 R8, c[0x0][0x390] ;  /* 0x0000e400ff087b82 */ /* 0x000ea60000000a00 */
[----:B------:R-:W-:-:S04]  /*0230*/  IADD3 R7, PT, PT, R7, -R6, RZ ;  /* 0x8000000607077210 */ /* 0x000fc80007ffe0ff */
[----:B------:R-:W-:-:S05]  /*0240*/  LEA R11, R6, R7, 0x1 ;  /* 0x00000007060b7211 */ /* 0x000fca00078e08ff */
[----:B0-----:R-:W-:Y:S01]  /*0250*/  IMAD.WIDE R4, R11, 0x4, R4 ;  /* 0x000000040b047825 */ /* 0x001fe200078e0204 */
[----:B-1----:R-:W3:Y:S04]  /*0260*/  LDG.E R15, desc[UR4][R2.64+0x4] ;  /* 0x00000404020f7981 */ /* 0x002ee8000c1e1900 */
[----:B------:R-:W4:Y:S01]  /*0270*/  LDG.E R13, desc[UR4][R2.64] ;  /* 0x00000004020d7981 */ /* 0x000f22000c1e1900 */
[----:B------:R-:W-:-:S03]  /*0280*/  IMAD.WIDE R6, R0, 0x4, R4 ;  /* 0x0000000400067825 */ /* 0x000fc600078e0204 */
[----:B------:R-:W4:Y:S04]  /*0290*/  LDG.E R10, desc[UR4][R4.64] ;  /* 0x00000004040a7981 */ /* 0x000f28000c1e1900 */
[----:B------:R-:W3:Y:S01]  /*02a0*/  LDG.E R12, desc[UR4][R6.64] ;  /* 0x00000004060c7981 */ /* 0x000ee2000c1e1900 */
[----:B--2---:R-:W-:-:S04]  /*02b0*/  IMAD.WIDE R8, R11, 0x4, R8 ;  /* 0x000000040b087825 */ /* 0x004fc800078e0208 */
[----:B---3--:R-:W-:-:S04]  /*02c0*/  FMUL R15, R12, R15 ;  /* 0x0000000f0c0f7220 */ /* 0x008fc80000400000 */
[----:B----4-:R-:W-:-:S05]  /*02d0*/  FFMA R13, R10, R13, R15 ;  /* 0x0000000d0a0d7223 */ /* 0x010fca000000000f */
[----:B------:R-:W-:Y:S04]  /*02e0*/  STG.E desc[UR4][R8.64], R13 ;  /* 0x0000000d08007986 */ /* 0x000fe8000c101904 */
[----:B------:R-:W2:Y:S04]  /*02f0*/  LDG.E R10, desc[UR4][R6.64] ;  /* 0x00000004060a7981 */ /* 0x000ea8000c1e1900 */
[----:B------:R-:W2:Y:S04]  /*0300*/  LDG.E R11, desc[UR4][R2.64+0xc] ;  /* 0x00000c04020b7981 */ /* 0x000ea8000c1e1900 */
[----:B------:R-:W3:Y:S04]  /*0310*/  LDG.E R12, desc[UR4][R4.64] ;  /* 0x00000004040c7981 */ /* 0x000ee8000c1e1900 */
[----:B------:R-:W3:Y:S01]  /*0320*/  LDG.E R15, desc[UR4][R2.64+0x8] ;  /* 0x00000804020f7981 */ /* 0x000ee2000c1e1900 */
[----:B--2---:R-:W-:Y:S01]  /*0330*/  FMUL R17, R10, R11 ;  /* 0x0000000b0a117220 */ /* 0x004fe20000400000 */
[----:B------:R-:W-:-:S04]  /*0340*/  IMAD.WIDE R10, R0, 0x4, R8 ;  /* 0x00000004000a7825 */ /* 0x000fc800078e0208 */
[----:B---3--:R-:W-:-:S05]  /*0350*/  FFMA R15, R12, R15, R17 ;  /* 0x0000000f0c0f7223 */ /* 0x008fca0000000011 */
[----:B------:R-:W-:Y:S01]  /*0360*/  STG.E desc[UR4][R10.64], R15 ;  /* 0x0000000f0a007986 */ /* 0x000fe2000c101904 */
[----:B------:R-:W-:Y:S05]  /*0370*/  EXIT ;  /* 0x000000000000794d */ /* 0x000fea0003800000 */
.L_x_0:
[----:B------:R-:W-:-:S00]  /*0380*/  BRA `(.L_x_0) ;  /* 0xfffffffc00fc7947 */ /* 0x000fc0000383ffff */
[----:B------:R-:W-:-:S00]  /*0390*/  NOP ;  /* 0x0000000000007918 */ /* 0x000fc00000000000 */
        /* <DEDUP_REMOVED lines=14> */
.L_x_1:


//--------------------- .nv.shared.reserved.0     --------------------------
	.section	.nv.shared.reserved.0,"aw",@nobits
	.weak		__nv_reservedSMEM_offset_0_alias
	.size		__nv_reservedSMEM_offset_0_alias, 0, 64
	.other		__nv_reservedSMEM_offset_0_alias,@"STO_CUDA_RESERVED_SHARED STV_DEFAULT"
__nv_reservedSMEM_offset_0_alias:
	.zero		0
	.zero		64


//--------------------- .nv.constant0._Z8evalGatePKfS0_Pfi --------------------------
	.section	.nv.constant0._Z8evalGatePKfS0_Pfi,"a",@progbits
	.sectionflags	@""
	.align	4
.nv.constant0._Z8evalGatePKfS0_Pfi:
	.zero		924


//--------------------- SYMBOLS --------------------------

	.type		.nv.reservedSmem.offset0,@object
	.size		.nv.reservedSmem.offset0,0x4
